//
// Generated by NVIDIA NVVM Compiler
//
// Compiler Build ID: CL-36424714
// Cuda compilation tools, release 13.0, V13.0.88
// Based on NVVM 20.0.0
//

.version 9.0
.target sm_100
.address_size 64

	// .globl	_Z16kernel_coalescedPKfPfi

.visible .entry _Z16kernel_coalescedPKfPfi(
	.param .u64 .ptr .align 1 _Z16kernel_coalescedPKfPfi_param_0,
	.param .u64 .ptr .align 1 _Z16kernel_coalescedPKfPfi_param_1,
	.param .u32 _Z16kernel_coalescedPKfPfi_param_2
)
{
	.reg .pred 	%p<2>;
	.reg .b32 	%r<6>;
	.reg .b32 	%f<3>;
	.reg .b64 	%rd<8>;

	ld.param.u64 	%rd1, [_Z16kernel_coalescedPKfPfi_param_0];
	ld.param.u64 	%rd2, [_Z16kernel_coalescedPKfPfi_param_1];
	ld.param.u32 	%r2, [_Z16kernel_coalescedPKfPfi_param_2];
	mov.u32 	%r3, %ctaid.x;
	mov.u32 	%r4, %ntid.x;
	mov.u32 	%r5, %tid.x;
	mad.lo.s32 	%r1, %r3, %r4, %r5;
	setp.ge.s32 	%p1, %r1, %r2;
	@%p1 bra 	$L__BB0_2;
	cvta.to.global.u64 	%rd3, %rd1;
	cvta.to.global.u64 	%rd4, %rd2;
	mul.wide.s32 	%rd5, %r1, 4;
	add.s64 	%rd6, %rd3, %rd5;
	ld.global.nc.f32 	%f1, [%rd6];
	fma.rn.f32 	%f2, %f1, 0f3F8CCCCD, 0f40000000;
	add.s64 	%rd7, %rd4, %rd5;
	st.global.f32 	[%rd7], %f2;
$L__BB0_2:
	ret;

}
	// .globl	_Z19kernel_noncoalescedPKfPfii
.visible .entry _Z19kernel_noncoalescedPKfPfii(
	.param .u64 .ptr .align 1 _Z19kernel_noncoalescedPKfPfii_param_0,
	.param .u64 .ptr .align 1 _Z19kernel_noncoalescedPKfPfii_param_1,
	.param .u32 _Z19kernel_noncoalescedPKfPfii_param_2,
	.param .u32 _Z19kernel_noncoalescedPKfPfii_param_3
)
{
	.reg .pred 	%p<3>;
	.reg .b32 	%r<10>;
	.reg .b32 	%f<3>;
	.reg .b64 	%rd<16>;

	ld.param.u64 	%rd6, [_Z19kernel_noncoalescedPKfPfii_param_0];
	ld.param.u64 	%rd7, [_Z19kernel_noncoalescedPKfPfii_param_1];
	ld.param.u32 	%r2, [_Z19kernel_noncoalescedPKfPfii_param_2];
	ld.param.u32 	%r3, [_Z19kernel_noncoalescedPKfPfii_param_3];
	mov.u32 	%r4, %ctaid.x;
	mov.u32 	%r5, %ntid.x;
	mov.u32 	%r6, %tid.x;
	mad.lo.s32 	%r1, %r4, %r5, %r6;
	setp.ge.s32 	%p1, %r1, %r2;
	@%p1 bra 	$L__BB1_5;
	mul.wide.s32 	%rd1, %r3, %r1;
	cvt.s64.s32 	%rd2, %r2;
	or.b64  	%rd8, %rd1, %rd2;
	and.b64  	%rd9, %rd8, -4294967296;
	setp.ne.s64 	%p2, %rd9, 0;
	@%p2 bra 	$L__BB1_3;
	cvt.u32.u64 	%r7, %rd2;
	cvt.u32.u64 	%r8, %rd1;
	rem.u32 	%r9, %r8, %r7;
	cvt.u64.u32 	%rd15, %r9;
	bra.uni 	$L__BB1_4;
$L__BB1_3:
	rem.s64 	%rd15, %rd1, %rd2;
$L__BB1_4:
	shl.b64 	%rd10, %rd15, 2;
	cvta.to.global.u64 	%rd11, %rd6;
	add.s64 	%rd12, %rd11, %rd10;
	ld.global.nc.f32 	%f1, [%rd12];
	fma.rn.f32 	%f2, %f1, 0f3F8CCCCD, 0f40000000;
	cvta.to.global.u64 	%rd13, %rd7;
	add.s64 	%rd14, %rd13, %rd10;
	st.global.f32 	[%rd14], %f2;
$L__BB1_5:
	ret;

}


// ===== COMPILED SASS (sm_100) =====

	.target	sm_100

	.elftype	@"ET_EXEC"


//--------------------- .note.nv.tkinfo           --------------------------
	.section	.note.nv.tkinfo,"",@"SHT_NOTE"
	.sectionflags	@"SHF_NOTE_NV_TKINFO"
	.tkinfo
        /*0018*/ 	.word	0x00000002
        /*0030*/ 	.string	""
        /*0030*/ 	.string	"ptxas"
        /*0030*/ 	.string	"Cuda compilation tools, release 13.0, V13.0.88"
        /*0030*/ 	.string	"Build cuda_13.0.r13.0/compiler.36424714_0"
        /*0030*/ 	.string	"-arch sm_100 -m 64 "



//--------------------- .note.nv.cuinfo           --------------------------
	.section	.note.nv.cuinfo,"",@"SHT_NOTE"
	.sectionflags	@"SHF_NOTE_NV_CUINFO"
        /*0018*/ 	.short	0x0002
        /*001a*/ 	.short	0x0064
        /*001c*/ 	.short	0x0082
	.zero		2


//--------------------- .nv.info                  --------------------------
	.section	.nv.info,"",@"SHT_CUDA_INFO"
	.align	4


	//----- nvinfo : EIATTR_REGCOUNT
	.align		4
        /*0000*/ 	.byte	0x04, 0x2f
        /*0002*/ 	.short	(.L_1 - .L_0)
	.align		4
.L_0:
        /*0004*/ 	.word	index@(_Z16kernel_coalescedPKfPfi)
        /*0008*/ 	.word	0x0000000c


	//----- nvinfo : EIATTR_FRAME_SIZE
	.align		4
.L_1:
        /*000c*/ 	.byte	0x04, 0x11
        /*000e*/ 	.short	(.L_3 - .L_2)
	.align		4
.L_2:
        /*0010*/ 	.word	index@(_Z16kernel_coalescedPKfPfi)
        /*0014*/ 	.word	0x00000000


	//----- nvinfo : EIATTR_REGCOUNT
	.align		4
.L_3:
        /*0018*/ 	.byte	0x04, 0x2f
        /*001a*/ 	.short	(.L_5 - .L_4)
	.align		4
.L_4:
        /*001c*/ 	.word	index@(_Z19kernel_noncoalescedPKfPfii)
        /*0020*/ 	.word	0x00000010


	//----- nvinfo : EIATTR_FRAME_SIZE
	.align		4
.L_5:
        /*0024*/ 	.byte	0x04, 0x11
        /*0026*/ 	.short	(.L_7 - .L_6)
	.align		4
.L_6:
        /*0028*/ 	.word	index@($__internal_0_$__cuda_sm20_rem_s64)
        /*002c*/ 	.word	0x00000000


	//----- nvinfo : EIATTR_FRAME_SIZE
	.align		4
.L_7:
        /*0030*/ 	.byte	0x04, 0x11
        /*0032*/ 	.short	(.L_9 - .L_8)
	.align		4
.L_8:
        /*0034*/ 	.word	index@(_Z19kernel_noncoalescedPKfPfii)
        /*0038*/ 	.word	0x00000000


	//----- nvinfo : EIATTR_MIN_STACK_SIZE
	.align		4
.L_9:
        /*003c*/ 	.byte	0x04, 0x12
        /*003e*/ 	.short	(.L_11 - .L_10)
	.align		4
.L_10:
        /*0040*/ 	.word	index@(_Z19kernel_noncoalescedPKfPfii)
        /*0044*/ 	.word	0x00000000


	//----- nvinfo : EIATTR_MIN_STACK_SIZE
	.align		4
.L_11:
        /*0048*/ 	.byte	0x04, 0x12
        /*004a*/ 	.short	(.L_13 - .L_12)
	.align		4
.L_12:
        /*004c*/ 	.word	index@(_Z16kernel_coalescedPKfPfi)
        /*0050*/ 	.word	0x00000000
.L_13:


//--------------------- .nv.compat                --------------------------
	.section	.nv.compat,"",@"SHT_CUDA_COMPAT_INFO"
	.align	4
        /*0000*/ 	.byte	0x02, 0x09, 0x00, 0x00, 0x02, 0x02, 0x01, 0x00, 0x02, 0x05, 0x05, 0x00, 0x03, 0x07, 0x01, 0x01
        /*0010*/ 	.byte	0x02, 0x03, 0x00, 0x00, 0x02, 0x06, 0x01, 0x00, 0x04, 0x0b, 0x08, 0x00, 0x09, 0x00, 0x00, 0x00
        /*0020*/ 	.byte	0x00, 0x00, 0x00, 0x00


//--------------------- .nv.info._Z19kernel_noncoalescedPKfPfii --------------------------
	.section	.nv.info._Z19kernel_noncoalescedPKfPfii,"",@"SHT_CUDA_INFO"
	.sectionflags	@""
	.align	4


	//----- nvinfo : EIATTR_CUDA_API_VERSION
	.align		4
        /*0000*/ 	.byte	0x04, 0x37
        /*0002*/ 	.short	(.L_15 - .L_14)
.L_14:
        /*0004*/ 	.word	0x00000082


	//----- nvinfo : EIATTR_KPARAM_INFO
	.align		4
.L_15:
        /*0008*/ 	.byte	0x04, 0x17
        /*000a*/ 	.short	(.L_17 - .L_16)
.L_16:
        /*000c*/ 	.word	0x00000000
        /*0010*/ 	.short	0x0003
        /*0012*/ 	.short	0x0014
        /*0014*/ 	.byte	0x00, 0xf0, 0x11, 0x00


	//----- nvinfo : EIATTR_KPARAM_INFO
	.align		4
.L_17:
        /*0018*/ 	.byte	0x04, 0x17
        /*001a*/ 	.short	(.L_19 - .L_18)
.L_18:
        /*001c*/ 	.word	0x00000000
        /*0020*/ 	.short	0x0002
        /*0022*/ 	.short	0x0010
        /*0024*/ 	.byte	0x00, 0xf0, 0x11, 0x00


	//----- nvinfo : EIATTR_KPARAM_INFO
	.align		4
.L_19:
        /*0028*/ 	.byte	0x04, 0x17
        /*002a*/ 	.short	(.L_21 - .L_20)
.L_20:
        /*002c*/ 	.word	0x00000000
        /*0030*/ 	.short	0x0001
        /*0032*/ 	.short	0x0008
        /*0034*/ 	.byte	0x00, 0xf5, 0x21, 0x00


	//----- nvinfo : EIATTR_KPARAM_INFO
	.align		4
.L_21:
        /*0038*/ 	.byte	0x04, 0x17
        /*003a*/ 	.short	(.L_23 - .L_22)
.L_22:
        /*003c*/ 	.word	0x00000000
        /*0040*/ 	.short	0x0000
        /*0042*/ 	.short	0x0000
        /*0044*/ 	.byte	0x00, 0xf5, 0x21, 0x00


	//----- nvinfo : EIATTR_SPARSE_MMA_MASK
	.align		4
.L_23:
        /*0048*/ 	.byte	0x03, 0x50
        /*004a*/ 	.short	0x0000


	//----- nvinfo : EIATTR_MAXREG_COUNT
	.align		4
        /*004c*/ 	.byte	0x03, 0x1b
        /*004e*/ 	.short	0x00ff


	//----- nvinfo : EIATTR_MERCURY_ISA_VERSION
	.align		4
        /*0050*/ 	.byte	0x03, 0x5f
        /*0052*/ 	.short	0x0101


	//----- nvinfo : EIATTR_VRC_CTA_INIT_COUNT
	.align		4
        /*0054*/ 	.byte	0x02, 0x4a
	.zero		1
	.zero		1


	//----- nvinfo : EIATTR_EXIT_INSTR_OFFSETS
	.align		4
        /*0058*/ 	.byte	0x04, 0x1c
        /*005a*/ 	.short	(.L_25 - .L_24)


	//   ....[0]....
.L_24:
        /*005c*/ 	.word	0x00000070


	//   ....[1]....
        /*0060*/ 	.word	0x00000330


	//----- nvinfo : EIATTR_CRS_STACK_SIZE
	.align		4
.L_25:
        /*0064*/ 	.byte	0x04, 0x1e
        /*0066*/ 	.short	(.L_27 - .L_26)
.L_26:
        /*0068*/ 	.word	0x00000000


	//----- nvinfo : EIATTR_CBANK_PARAM_SIZE
	.align		4
.L_27:
        /*006c*/ 	.byte	0x03, 0x19
        /*006e*/ 	.short	0x0018


	//----- nvinfo : EIATTR_PARAM_CBANK
	.align		4
        /*0070*/ 	.byte	0x04, 0x0a
        /*0072*/ 	.short	(.L_29 - .L_28)
	.align		4
.L_28:
        /*0074*/ 	.word	index@(.nv.constant0._Z19kernel_noncoalescedPKfPfii)
        /*0078*/ 	.short	0x0380
        /*007a*/ 	.short	0x0018


	//----- nvinfo : EIATTR_SW_WAR
	.align		4
.L_29:
        /*007c*/ 	.byte	0x04, 0x36
        /*007e*/ 	.short	(.L_31 - .L_30)
.L_30:
        /*0080*/ 	.word	0x00000008
.L_31:


//--------------------- .nv.info._Z16kernel_coalescedPKfPfi --------------------------
	.section	.nv.info._Z16kernel_coalescedPKfPfi,"",@"SHT_CUDA_INFO"
	.sectionflags	@""
	.align	4


	//----- nvinfo : EIATTR_CUDA_API_VERSION
	.align		4
        /*0000*/ 	.byte	0x04, 0x37
        /*0002*/ 	.short	(.L_33 - .L_32)
.L_32:
        /*0004*/ 	.word	0x00000082


	//----- nvinfo : EIATTR_KPARAM_INFO
	.align		4
.L_33:
        /*0008*/ 	.byte	0x04, 0x17
        /*000a*/ 	.short	(.L_35 - .L_34)
.L_34:
        /*000c*/ 	.word	0x00000000
        /*0010*/ 	.short	0x0002
        /*0012*/ 	.short	0x0010
        /*0014*/ 	.byte	0x00, 0xf0, 0x11, 0x00


	//----- nvinfo : EIATTR_KPARAM_INFO
	.align		4
.L_35:
        /*0018*/ 	.byte	0x04, 0x17
        /*001a*/ 	.short	(.L_37 - .L_36)
.L_36:
        /*001c*/ 	.word	0x00000000
        /*0020*/ 	.short	0x0001
        /*0022*/ 	.short	0x0008
        /*0024*/ 	.byte	0x00, 0xf5, 0x21, 0x00


	//----- nvinfo : EIATTR_KPARAM_INFO
	.align		4
.L_37:
        /*0028*/ 	.byte	0x04, 0x17
        /*002a*/ 	.short	(.L_39 - .L_38)
.L_38:
        /*002c*/ 	.word	0x00000000
        /*0030*/ 	.short	0x0000
        /*0032*/ 	.short	0x0000
        /*0034*/ 	.byte	0x00, 0xf5, 0x21, 0x00


	//----- nvinfo : EIATTR_SPARSE_MMA_MASK
	.align		4
.L_39:
        /*0038*/ 	.byte	0x03, 0x50
        /*003a*/ 	.short	0x0000


	//----- nvinfo : EIATTR_MAXREG_COUNT
	.align		4
        /*003c*/ 	.byte	0x03, 0x1b
        /*003e*/ 	.short	0x00ff


	//----- nvinfo : EIATTR_MERCURY_ISA_VERSION
	.align		4
        /*0040*/ 	.byte	0x03, 0x5f
        /*0042*/ 	.short	0x0101


	//----- nvinfo : EIATTR_VRC_CTA_INIT_COUNT
	.align		4
        /*0044*/ 	.byte	0x02, 0x4a
	.zero		1
	.zero		1


	//----- nvinfo : EIATTR_EXIT_INSTR_OFFSETS
	.align		4
        /*0048*/ 	.byte	0x04, 0x1c
        /*004a*/ 	.short	(.L_41 - .L_40)


	//   ....[0]....
.L_40:
        /*004c*/ 	.word	0x00000070


	//   ....[1]....
        /*0050*/ 	.word	0x00000110


	//----- nvinfo : EIATTR_CBANK_PARAM_SIZE
	.align		4
.L_41:
        /*0054*/ 	.byte	0x03, 0x19
        /*0056*/ 	.short	0x0014


	//----- nvinfo : EIATTR_PARAM_CBANK
	.align		4
        /*0058*/ 	.byte	0x04, 0x0a
        /*005a*/ 	.short	(.L_43 - .L_42)
	.align		4
.L_42:
        /*005c*/ 	.word	index@(.nv.constant0._Z16kernel_coalescedPKfPfi)
        /*0060*/ 	.short	0x0380
        /*0062*/ 	.short	0x0014


	//----- nvinfo : EIATTR_SW_WAR
	.align		4
.L_43:
        /*0064*/ 	.byte	0x04, 0x36
        /*0066*/ 	.short	(.L_45 - .L_44)
.L_44:
        /*0068*/ 	.word	0x00000008
.L_45:


//--------------------- .nv.callgraph             --------------------------
	.section	.nv.callgraph,"",@"SHT_CUDA_CALLGRAPH"
	.align	4
	.sectionentsize	8
	.align		4
        /*0000*/ 	.word	0x00000000
	.align		4
        /*0004*/ 	.word	0xffffffff
	.align		4
        /*0008*/ 	.word	0x00000000
	.align		4
        /*000c*/ 	.word	0xfffffffe
	.align		4
        /*0010*/ 	.word	0x00000000
	.align		4
        /*0014*/ 	.word	0xfffffffd
	.align		4
        /*0018*/ 	.word	0x00000000
	.align		4
        /*001c*/ 	.word	0xfffffffc


//--------------------- .text._Z19kernel_noncoalescedPKfPfii --------------------------
	.section	.text._Z19kernel_noncoalescedPKfPfii,"ax",@progbits
	.align	128
        .global         _Z19kernel_noncoalescedPKfPfii
        .type           _Z19kernel_noncoalescedPKfPfii,@function
        .size           _Z19kernel_noncoalescedPKfPfii,(.L_x_5 - _Z19kernel_noncoalescedPKfPfii)
        .other          _Z19kernel_noncoalescedPKfPfii,@"STO_CUDA_ENTRY STV_DEFAULT"
_Z19kernel_noncoalescedPKfPfii:
.text._Z19kernel_noncoalescedPKfPfii:
[----:B------:R-:W-:Y:S01]  /*0000*/  LDC R1, c[0x0][0x37c] ;  /* 0x0000df00ff017b82 */ /* 0x000fe20000000800 */
[----:B------:R-:W0:Y:S07]  /*0010*/  S2R R3, SR_TID.X ;  /* 0x0000000000037919 */ /* 0x000e2e0000002100 */
[----:B------:R-:W0:Y:S01]  /*0020*/  S2UR UR4, SR_CTAID.X ;  /* 0x00000000000479c3 */ /* 0x000e220000002500 */
[----:B------:R-:W1:Y:S07]  /*0030*/  LDCU UR9, c[0x0][0x390] ;  /* 0x00007200ff0977ac */ /* 0x000e6e0008000800 */
[----:B------:R-:W0:Y:S02]  /*0040*/  LDC R2, c[0x0][0x360] ;  /* 0x0000d800ff027b82 */ /* 0x000e240000000800 */
[----:B0-----:R-:W-:-:S05]  /*0050*/  IMAD R2, R2, UR4, R3 ;  /* 0x0000000402027c24 */ /* 0x001fca000f8e0203 */
[----:B-1----:R-:W-:-:S13]  /*0060*/  ISETP.GE.AND P0, PT, R2, UR9, PT ;  /* 0x0000000902007c0c */ /* 0x002fda000bf06270 */
[----:B------:R-:W-:Y:S05]  /*0070*/  @P0 EXIT ;  /* 0x000000000000094d */ /* 0x000fea0003800000 */
[----:B------:R-:W0:Y:S01]  /*0080*/  LDCU UR4, c[0x0][0x394] ;  /* 0x00007280ff0477ac */ /* 0x000e220008000800 */
[----:B------:R-:W-:Y:S01]  /*0090*/  BSSY.RECONVERGENT B0, `(.L_x_0) ;  /* 0x000001e000007945 */ /* 0x000fe20003800200 */
[----:B------:R-:W-:Y:S01]  /*00a0*/  USHF.R.S32.HI UR8, URZ, 0x1f, UR9 ;  /* 0x0000001fff087899 */ /* 0x000fe20008011409 */
[----:B------:R-:W1:Y:S01]  /*00b0*/  LDCU.64 UR6, c[0x0][0x358] ;  /* 0x00006b00ff0677ac */ /* 0x000e620008000a00 */
[----:B0-----:R-:W-:-:S05]  /*00c0*/  IMAD.WIDE R2, R2, UR4, RZ ;  /* 0x0000000402027c25 */ /* 0x001fca000f8e02ff */
[----:B------:R-:W-:-:S04]  /*00d0*/  LOP3.LUT R0, R3, UR8, RZ, 0xfc, !PT ;  /* 0x0000000803007c12 */ /* 0x000fc8000f8efcff */
[----:B------:R-:W-:-:S13]  /*00e0*/  ISETP.NE.U32.AND P0, PT, R0, RZ, PT ;  /* 0x000000ff0000720c */ /* 0x000fda0003f05070 */
[----:B-1----:R-:W-:Y:S05]  /*00f0*/  @P0 BRA `(.L_x_1) ;  /* 0x00000000004c0947 */ /* 0x002fea0003800000 */
[----:B------:R-:W0:Y:S01]  /*0100*/  I2F.U32.RP R0, UR9 ;  /* 0x0000000900007d06 */ /* 0x000e220008209000 */
[----:B------:R-:W-:-:S07]  /*0110*/  ISETP.NE.U32.AND P1, PT, RZ, UR9, PT ;  /* 0x00000009ff007c0c */ /* 0x000fce000bf25070 */
[----:B0-----:R-:W0:Y:S02]  /*0120*/  MUFU.RCP R0, R0 ;  /* 0x0000000000007308 */ /* 0x001e240000001000 */
[----:B0-----:R-:W-:-:S06]  /*0130*/  VIADD R4, R0, 0xffffffe ;  /* 0x0ffffffe00047836 */ /* 0x001fcc0000000000 */
[----:B------:R0:W1:Y:S02]  /*0140*/  F2I.FTZ.U32.TRUNC.NTZ R5, R4 ;  /* 0x0000000400057305 */ /* 0x000064000021f000 */
[----:B0-----:R-:W-:Y:S02]  /*0150*/  IMAD.MOV.U32 R4, RZ, RZ, RZ ;  /* 0x000000ffff047224 */ /* 0x001fe400078e00ff */
[----:B-1----:R-:W-:-:S04]  /*0160*/  IMAD.MOV R3, RZ, RZ, -R5 ;  /* 0x000000ffff037224 */ /* 0x002fc800078e0a05 */
[----:B------:R-:W-:-:S04]  /*0170*/  IMAD R3, R3, UR9, RZ ;  /* 0x0000000903037c24 */ /* 0x000fc8000f8e02ff */
[----:B------:R-:W-:-:S04]  /*0180*/  IMAD.HI.U32 R5, R5, R3, R4 ;  /* 0x0000000305057227 */ /* 0x000fc800078e0004 */
[----:B------:R-:W-:Y:S02]  /*0190*/  IMAD.MOV.U32 R3, RZ, RZ, RZ ;  /* 0x000000ffff037224 */ /* 0x000fe400078e00ff */
[----:B------:R-:W-:-:S05]  /*01a0*/  IMAD.HI.U32 R5, R5, R2, RZ ;  /* 0x0000000205057227 */ /* 0x000fca00078e00ff */
[----:B------:R-:W-:-:S05]  /*01b0*/  IADD3 R5, PT, PT, -R5, RZ, RZ ;  /* 0x000000ff05057210 */ /* 0x000fca0007ffe1ff */
[----:B------:R-:W-:-:S05]  /*01c0*/  IMAD R2, R5, UR9, R2 ;  /* 0x0000000905027c24 */ /* 0x000fca000f8e0202 */
[----:B------:R-:W-:-:S13]  /*01d0*/  ISETP.GE.U32.AND P0, PT, R2, UR9, PT ;  /* 0x0000000902007c0c */ /* 0x000fda000bf06070 */
[----:B------:R-:W-:-:S05]  /*01e0*/  @P0 VIADD R2, R2, -UR9 ;  /* 0x8000000902020c36 */ /* 0x000fca0008000000 */
[----:B------:R-:W-:-:S13]  /*01f0*/  ISETP.GE.U32.AND P0, PT, R2, UR9, PT ;  /* 0x0000000902007c0c */ /* 0x000fda000bf06070 */
[----:B------:R-:W-:Y:S01]  /*0200*/  @P0 VIADD R2, R2, -UR9 ;  /* 0x8000000902020c36 */ /* 0x000fe20008000000 */
[----:B------:R-:W-:Y:S01]  /*0210*/  @!P1 LOP3.LUT R2, RZ, UR9, RZ, 0x33, !PT ;  /* 0x00000009ff029c12 */ /* 0x000fe2000f8e33ff */
[----:B------:R-:W-:Y:S06]  /*0220*/  BRA `(.L_x_2) ;  /* 0x0000000000107947 */ /* 0x000fec0003800000 */
.L_x_1:
[----:B------:R-:W-:-:S07]  /*0230*/  MOV R0, 0x250 ;  /* 0x0000025000007802 */ /* 0x000fce0000000f00 */
[----:B------:R-:W-:Y:S05]  /*0240*/  CALL.REL.NOINC `($__internal_0_$__cuda_sm20_rem_s64) ;  /* 0x00000000003c7944 */ /* 0x000fea0003c00000 */
[----:B------:R-:W-:Y:S01]  /*0250*/  MOV R2, R4 ;  /* 0x0000000400027202 */ /* 0x000fe20000000f00 */
[----:B------:R-:W-:-:S07]  /*0260*/  IMAD.MOV.U32 R3, RZ, RZ, R5 ;  /* 0x000000ffff037224 */ /* 0x000fce00078e0005 */
.L_x_2:
[----:B------:R-:W-:Y:S05]  /*0270*/  BSYNC.RECONVERGENT B0 ;  /* 0x0000000000007941 */ /* 0x000fea0003800200 */
.L_x_0:
[----:B------:R-:W0:Y:S01]  /*0280*/  LDCU.128 UR12, c[0x0][0x380] ;  /* 0x00007000ff0c77ac */ /* 0x000e220008000c00 */
[C---:B------:R-:W-:Y:S01]  /*0290*/  IMAD.SHL.U32 R4, R2.reuse, 0x4, RZ ;  /* 0x0000000402047824 */ /* 0x040fe200078e00ff */
[----:B------:R-:W-:-:S04]  /*02a0*/  SHF.L.U64.HI R0, R2, 0x2, R3 ;  /* 0x0000000202007819 */ /* 0x000fc80000010203 */
[----:B0-----:R-:W-:-:S04]  /*02b0*/  IADD3 R2, P0, PT, R4, UR12, RZ ;  /* 0x0000000c04027c10 */ /* 0x001fc8000ff1e0ff */
[----:B------:R-:W-:-:S05]  /*02c0*/  IADD3.X R3, PT, PT, R0, UR13, RZ, P0, !PT ;  /* 0x0000000d00037c10 */ /* 0x000fca00087fe4ff */
[----:B------:R-:W2:Y:S01]  /*02d0*/  LDG.E.CONSTANT R2, desc[UR6][R2.64] ;  /* 0x0000000602027981 */ /* 0x000ea2000c1e9900 */
[----:B------:R-:W-:Y:S01]  /*02e0*/  IMAD.MOV.U32 R7, RZ, RZ, 0x3f8ccccd ;  /* 0x3f8ccccdff077424 */ /* 0x000fe200078e00ff */
[----:B------:R-:W-:-:S04]  /*02f0*/  IADD3 R4, P0, PT, R4, UR14, RZ ;  /* 0x0000000e04047c10 */ /* 0x000fc8000ff1e0ff */
[----:B------:R-:W-:Y:S01]  /*0300*/  IADD3.X R5, PT, PT, R0, UR15, RZ, P0, !PT ;  /* 0x0000000f00057c10 */ /* 0x000fe200087fe4ff */
[----:B--2---:R-:W-:-:S05]  /*0310*/  FFMA R7, R2, R7, 2 ;  /* 0x4000000002077423 */ /* 0x004fca0000000007 */
[----:B------:R-:W-:Y:S01]  /*0320*/  STG.E desc[UR6][R4.64], R7 ;  /* 0x0000000704007986 */ /* 0x000fe2000c101906 */
[----:B------:R-:W-:Y:S05]  /*0330*/  EXIT ;  /* 0x000000000000794d */ /* 0x000fea0003800000 */
        .weak           $__internal_0_$__cuda_sm20_rem_s64
        .type           $__internal_0_$__cuda_sm20_rem_s64,@function
        .size           $__internal_0_$__cuda_sm20_rem_s64,(.L_x_5 - $__internal_0_$__cuda_sm20_rem_s64)
$__internal_0_$__cuda_sm20_rem_s64:
[----:B------:R-:W0:Y:S01]  /*0340*/  LDCU UR10, c[0x0][0x390] ;  /* 0x00007200ff0a77ac */ /* 0x000e220008000800 */
[----:B------:R-:W-:Y:S02]  /*0350*/  UISETP.GE.AND UP0, UPT, UR8, URZ, UPT ;  /* 0x000000ff0800728c */ /* 0x000fe4000bf06270 */
[----:B0-----:R-:W-:-:S04]  /*0360*/  UIADD3 UR4, UP1, UPT, URZ, -UR10, URZ ;  /* 0x8000000aff047290 */ /* 0x001fc8000ff3e0ff */
[----:B------:R-:W-:Y:S02]  /*0370*/  UIADD3.X UR5, UPT, UPT, URZ, ~UR8, URZ, UP1, !UPT ;  /* 0x80000008ff057290 */ /* 0x000fe40008ffe4ff */
[----:B------:R-:W-:Y:S02]  /*0380*/  USEL UR4, UR4, UR10, !UP0 ;  /* 0x0000000a04047287 */ /* 0x000fe4000c000000 */
[----:B------:R-:W-:-:S09]  /*0390*/  USEL UR5, UR5, UR8, !UP0 ;  /* 0x0000000805057287 */ /* 0x000fd2000c000000 */
[----:B------:R-:W0:Y:S08]  /*03a0*/  I2F.U64.RP R8, UR4 ;  /* 0x0000000400087d12 */ /* 0x000e300008309000 */
[----:B0-----:R-:W0:Y:S02]  /*03b0*/  MUFU.RCP R8, R8 ;  /* 0x0000000800087308 */ /* 0x001e240000001000 */
[----:B0-----:R-:W-:-:S06]  /*03c0*/  IADD3 R4, PT, PT, R8, 0x1ffffffe, RZ ;  /* 0x1ffffffe08047810 */ /* 0x001fcc0007ffe0ff */
[----:B------:R-:W0:Y:S02]  /*03d0*/  F2I.U64.TRUNC R4, R4 ;  /* 0x0000000400047311 */ /* 0x000e24000020d800 */
[----:B0-----:R-:W-:-:S04]  /*03e0*/  IMAD.WIDE.U32 R6, R4, UR4, RZ ;  /* 0x0000000404067c25 */ /* 0x001fc8000f8e00ff */
[----:B------:R-:W-:Y:S01]  /*03f0*/  IMAD R7, R4, UR5, R7 ;  /* 0x0000000504077c24 */ /* 0x000fe2000f8e0207 */
[----:B------:R-:W-:-:S03]  /*0400*/  IADD3 R9, P0, PT, RZ, -R6, RZ ;  /* 0x80000006ff097210 */ /* 0x000fc60007f1e0ff */
[----:B------:R-:W-:Y:S02]  /*0410*/  IMAD R7, R5, UR4, R7 ;  /* 0x0000000405077c24 */ /* 0x000fe4000f8e0207 */
[----:B------:R-:W-:-:S04]  /*0420*/  IMAD.HI.U32 R6, R4, R9, RZ ;  /* 0x0000000904067227 */ /* 0x000fc800078e00ff */
[----:B------:R-:W-:Y:S02]  /*0430*/  IMAD.X R11, RZ, RZ, ~R7, P0 ;  /* 0x000000ffff0b7224 */ /* 0x000fe400000e0e07 */
[----:B------:R-:W-:Y:S02]  /*0440*/  IMAD.MOV.U32 R7, RZ, RZ, R4 ;  /* 0x000000ffff077224 */ /* 0x000fe400078e0004 */
[-C--:B------:R-:W-:Y:S02]  /*0450*/  IMAD R13, R5, R11.reuse, RZ ;  /* 0x0000000b050d7224 */ /* 0x080fe400078e02ff */
[----:B------:R-:W-:-:S04]  /*0460*/  IMAD.WIDE.U32 R6, P0, R4, R11, R6 ;  /* 0x0000000b04067225 */ /* 0x000fc80007800006 */
[----:B------:R-:W-:-:S04]  /*0470*/  IMAD.HI.U32 R11, R5, R11, RZ ;  /* 0x0000000b050b7227 */ /* 0x000fc800078e00ff */
[----:B------:R-:W-:-:S05]  /*0480*/  IMAD.HI.U32 R6, P1, R5, R9, R6 ;  /* 0x0000000905067227 */ /* 0x000fca0007820006 */
[----:B------:R-:W-:Y:S02]  /*0490*/  IADD3 R7, P2, PT, R13, R6, RZ ;  /* 0x000000060d077210 */ /* 0x000fe40007f5e0ff */
[----:B------:R-:W-:Y:S02]  /*04a0*/  IADD3.X R6, PT, PT, R11, R5, RZ, P0, !PT ;  /* 0x000000050b067210 */ /* 0x000fe400007fe4ff */
[----:B------:R-:W-:Y:S01]  /*04b0*/  IADD3 R11, P4, PT, RZ, -R2, RZ ;  /* 0x80000002ff0b7210 */ /* 0x000fe20007f9e0ff */
[----:B------:R-:W-:Y:S01]  /*04c0*/  IMAD.WIDE.U32 R4, R7, UR4, RZ ;  /* 0x0000000407047c25 */ /* 0x000fe2000f8e00ff */
[----:B------:R-:W-:Y:S02]  /*04d0*/  IADD3.X R9, PT, PT, RZ, RZ, R6, P2, P1 ;  /* 0x000000ffff097210 */ /* 0x000fe400017e2406 */
[----:B------:R-:W-:Y:S01]  /*04e0*/  ISETP.GE.AND P1, PT, R3, RZ, PT ;  /* 0x000000ff0300720c */ /* 0x000fe20003f26270 */
[----:B------:R-:W-:Y:S01]  /*04f0*/  IMAD R6, R7, UR5, R5 ;  /* 0x0000000507067c24 */ /* 0x000fe2000f8e0205 */
[----:B------:R-:W-:-:S03]  /*0500*/  IADD3 R5, P0, PT, RZ, -R4, RZ ;  /* 0x80000004ff057210 */ /* 0x000fc60007f1e0ff */
[----:B------:R-:W-:Y:S02]  /*0510*/  IMAD R4, R9, UR4, R6 ;  /* 0x0000000409047c24 */ /* 0x000fe4000f8e0206 */
[----:B------:R-:W-:-:S04]  /*0520*/  IMAD.HI.U32 R6, R7, R5, RZ ;  /* 0x0000000507067227 */ /* 0x000fc800078e00ff */
[----:B------:R-:W-:-:S04]  /*0530*/  IMAD.X R4, RZ, RZ, ~R4, P0 ;  /* 0x000000ffff047224 */ /* 0x000fc800000e0e04 */
[----:B------:R-:W-:-:S04]  /*0540*/  IMAD.WIDE.U32 R6, P0, R7, R4, R6 ;  /* 0x0000000407067225 */ /* 0x000fc80007800006 */
[C---:B------:R-:W-:Y:S02]  /*0550*/  IMAD R8, R9.reuse, R4, RZ ;  /* 0x0000000409087224 */ /* 0x040fe400078e02ff */
[----:B------:R-:W-:Y:S01]  /*0560*/  IMAD.HI.U32 R5, P2, R9, R5, R6 ;  /* 0x0000000509057227 */ /* 0x000fe20007840006 */
[----:B------:R-:W-:-:S03]  /*0570*/  SEL R6, R11, R2, !P1 ;  /* 0x000000020b067207 */ /* 0x000fc60004800000 */
[----:B------:R-:W-:Y:S01]  /*0580*/  IMAD.X R7, RZ, RZ, ~R3, P4 ;  /* 0x000000ffff077224 */ /* 0x000fe200020e0e03 */
[----:B------:R-:W-:Y:S01]  /*0590*/  IADD3 R5, P3, PT, R8, R5, RZ ;  /* 0x0000000508057210 */ /* 0x000fe20007f7e0ff */
[----:B------:R-:W-:-:S03]  /*05a0*/  IMAD.HI.U32 R4, R9, R4, RZ ;  /* 0x0000000409047227 */ /* 0x000fc600078e00ff */
[----:B------:R-:W-:Y:S01]  /*05b0*/  SEL R8, R7, R3, !P1 ;  /* 0x0000000307087207 */ /* 0x000fe20004800000 */
[----:B------:R-:W-:Y:S01]  /*05c0*/  IMAD.HI.U32 R2, R5, R6, RZ ;  /* 0x0000000605027227 */ /* 0x000fe200078e00ff */
[----:B------:R-:W-:-:S03]  /*05d0*/  IADD3.X R9, PT, PT, R4, R9, RZ, P0, !PT ;  /* 0x0000000904097210 */ /* 0x000fc600007fe4ff */
[----:B------:R-:W-:Y:S01]  /*05e0*/  IMAD.MOV.U32 R3, RZ, RZ, RZ ;  /* 0x000000ffff037224 */ /* 0x000fe200078e00ff */
[----:B------:R-:W-:Y:S01]  /*05f0*/  IADD3.X R9, PT, PT, RZ, RZ, R9, P3, P2 ;  /* 0x000000ffff097210 */ /* 0x000fe20001fe4409 */
[----:B------:R-:W-:-:S04]  /*0600*/  IMAD.WIDE.U32 R2, R5, R8, R2 ;  /* 0x0000000805027225 */ /* 0x000fc800078e0002 */
[C---:B------:R-:W-:Y:S02]  /*0610*/  IMAD R5, R9.reuse, R8, RZ ;  /* 0x0000000809057224 */ /* 0x040fe400078e02ff */
[----:B------:R-:W-:-:S04]  /*0620*/  IMAD.HI.U32 R2, P0, R9, R6, R2 ;  /* 0x0000000609027227 */ /* 0x000fc80007800002 */
[----:B------:R-:W-:Y:S01]  /*0630*/  IMAD.HI.U32 R4, R9, R8, RZ ;  /* 0x0000000809047227 */ /* 0x000fe200078e00ff */
[----:B------:R-:W-:-:S03]  /*0640*/  IADD3 R5, P2, PT, R5, R2, RZ ;  /* 0x0000000205057210 */ /* 0x000fc60007f5e0ff */
[----:B------:R-:W-:Y:S02]  /*0650*/  IMAD.X R4, RZ, RZ, R4, P0 ;  /* 0x000000ffff047224 */ /* 0x000fe400000e0604 */
[----:B------:R-:W-:-:S03]  /*0660*/  IMAD.WIDE.U32 R2, R5, UR4, RZ ;  /* 0x0000000405027c25 */ /* 0x000fc6000f8e00ff */
[----:B------:R-:W-:Y:S01]  /*0670*/  IADD3.X R4, PT, PT, RZ, R4, RZ, P2, !PT ;  /* 0x00000004ff047210 */ /* 0x000fe200017fe4ff */
[----:B------:R-:W-:Y:S01]  /*0680*/  IMAD R5, R5, UR5, R3 ;  /* 0x0000000505057c24 */ /* 0x000fe2000f8e0203 */
[----:B------:R-:W-:-:S03]  /*0690*/  IADD3 R6, P2, PT, -R2, R6, RZ ;  /* 0x0000000602067210 */ /* 0x000fc60007f5e1ff */
[----:B------:R-:W-:Y:S01]  /*06a0*/  IMAD R4, R4, UR4, R5 ;  /* 0x0000000404047c24 */ /* 0x000fe2000f8e0205 */
[----:B------:R-:W-:-:S03]  /*06b0*/  ISETP.GE.U32.AND P0, PT, R6, UR4, PT ;  /* 0x0000000406007c0c */ /* 0x000fc6000bf06070 */
[----:B------:R-:W-:Y:S01]  /*06c0*/  IMAD.X R5, R8, 0x1, ~R4, P2 ;  /* 0x0000000108057824 */ /* 0x000fe200010e0e04 */
[----:B------:R-:W-:-:S04]  /*06d0*/  IADD3 R3, P2, PT, R6, -UR4, RZ ;  /* 0x8000000406037c10 */ /* 0x000fc8000ff5e0ff */
[C---:B------:R-:W-:Y:S02]  /*06e0*/  ISETP.GE.U32.AND.EX P0, PT, R5.reuse, UR5, PT, P0 ;  /* 0x0000000505007c0c */ /* 0x040fe4000bf06100 */
[----:B------:R-:W-:Y:S02]  /*06f0*/  IADD3.X R2, PT, PT, R5, ~UR5, RZ, P2, !PT ;  /* 0x8000000505027c10 */ /* 0x000fe400097fe4ff */
[----:B------:R-:W-:Y:S02]  /*0700*/  SEL R3, R3, R6, P0 ;  /* 0x0000000603037207 */ /* 0x000fe40000000000 */
[----:B------:R-:W-:Y:S02]  /*0710*/  SEL R2, R2, R5, P0 ;  /* 0x0000000502027207 */ /* 0x000fe40000000000 */
[C---:B------:R-:W-:Y:S02]  /*0720*/  ISETP.GE.U32.AND P0, PT, R3.reuse, UR4, PT ;  /* 0x0000000403007c0c */ /* 0x040fe4000bf06070 */
[----:B------:R-:W-:-:S02]  /*0730*/  IADD3 R4, P2, PT, R3, -UR4, RZ ;  /* 0x8000000403047c10 */ /* 0x000fc4000ff5e0ff */
[C---:B------:R-:W-:Y:S02]  /*0740*/  ISETP.GE.U32.AND.EX P0, PT, R2.reuse, UR5, PT, P0 ;  /* 0x0000000502007c0c */ /* 0x040fe4000bf06100 */
[----:B------:R-:W-:Y:S02]  /*0750*/  IADD3.X R5, PT, PT, R2, ~UR5, RZ, P2, !PT ;  /* 0x8000000502057c10 */ /* 0x000fe400097fe4ff */
[----:B------:R-:W-:Y:S02]  /*0760*/  SEL R4, R4, R3, P0 ;  /* 0x0000000304047207 */ /* 0x000fe40000000000 */
[----:B------:R-:W-:Y:S02]  /*0770*/  SEL R5, R5, R2, P0 ;  /* 0x0000000205057207 */ /* 0x000fe40000000000 */
[----:B------:R-:W-:Y:S02]  /*0780*/  IADD3 R3, P2, PT, RZ, -R4, RZ ;  /* 0x80000004ff037210 */ /* 0x000fe40007f5e0ff */
[----:B------:R-:W-:-:S02]  /*0790*/  ISETP.NE.U32.AND P0, PT, RZ, UR10, PT ;  /* 0x0000000aff007c0c */ /* 0x000fc4000bf05070 */
[----:B------:R-:W-:Y:S01]  /*07a0*/  SEL R4, R3, R4, !P1 ;  /* 0x0000000403047207 */ /* 0x000fe20004800000 */
[----:B------:R-:W-:Y:S01]  /*07b0*/  IMAD.X R2, RZ, RZ, ~R5, P2 ;  /* 0x000000ffff027224 */ /* 0x000fe200010e0e05 */
[----:B------:R-:W-:Y:S01]  /*07c0*/  ISETP.NE.AND.EX P0, PT, RZ, UR8, PT, P0 ;  /* 0x00000008ff007c0c */ /* 0x000fe2000bf05300 */
[----:B------:R-:W-:-:S03]  /*07d0*/  IMAD.MOV.U32 R3, RZ, RZ, 0x0 ;  /* 0x00000000ff037424 */ /* 0x000fc600078e00ff */
[----:B------:R-:W-:Y:S02]  /*07e0*/  SEL R5, R2, R5, !P1 ;  /* 0x0000000502057207 */ /* 0x000fe40004800000 */
[----:B------:R-:W-:Y:S02]  /*07f0*/  MOV R2, R0 ;  /* 0x0000000000027202 */ /* 0x000fe40000000f00 */
[----:B------:R-:W-:Y:S02]  /*0800*/  SEL R4, R4, 0xffffffff, P0 ;  /* 0xffffffff04047807 */ /* 0x000fe40000000000 */
[----:B------:R-:W-:Y:S01]  /*0810*/  SEL R5, R5, 0xffffffff, P0 ;  /* 0xffffffff05057807 */ /* 0x000fe20000000000 */
[----:B------:R-:W-:Y:S06]  /*0820*/  RET.REL.NODEC R2 `(_Z19kernel_noncoalescedPKfPfii) ;  /* 0xfffffff402f47950 */ /* 0x000fec0003c3ffff */
.L_x_3:
[----:B------:R-:W-:-:S00]  /*0830*/  BRA `(.L_x_3) ;  /* 0xfffffffc00fc7947 */ /* 0x000fc0000383ffff */
[----:B------:R-:W-:-:S00]  /*0840*/  NOP ;  /* 0x0000000000007918 */ /* 0x000fc00000000000 */
        /* <DEDUP_REMOVED lines=11> */
.L_x_5:


//--------------------- .text._Z16kernel_coalescedPKfPfi --------------------------
	.section	.text._Z16kernel_coalescedPKfPfi,"ax",@progbits
	.align	128
        .global         _Z16kernel_coalescedPKfPfi
        .type           _Z16kernel_coalescedPKfPfi,@function
        .size           _Z16kernel_coalescedPKfPfi,(.L_x_7 - _Z16kernel_coalescedPKfPfi)
        .other          _Z16kernel_coalescedPKfPfi,@"STO_CUDA_ENTRY STV_DEFAULT"
_Z16kernel_coalescedPKfPfi:
.text._Z16kernel_coalescedPKfPfi:
        /* <DEDUP_REMOVED lines=8> */
[----:B------:R-:W0:Y:S01]  /*0080*/  LDC.64 R2, c[0x0][0x380] ;  /* 0x0000e000ff027b82 */ /* 0x000e220000000a00 */
[----:B------:R-:W1:Y:S07]  /*0090*/  LDCU.64 UR4, c[0x0][0x358] ;  /* 0x00006b00ff0477ac */ /* 0x000e6e0008000a00 */
[----:B------:R-:W2:Y:S01]  /*00a0*/  LDC.64 R4, c[0x0][0x388] ;  /* 0x0000e200ff047b82 */ /* 0x000ea20000000a00 */
[----:B0-----:R-:W-:-:S06]  /*00b0*/  IMAD.WIDE R2, R7, 0x4, R2 ;  /* 0x0000000407027825 */ /* 0x001fcc00078e0202 */
[----:B-1----:R-:W3:Y:S01]  /*00c0*/  LDG.E.CONSTANT R2, desc[UR4][R2.64] ;  /* 0x0000000402027981 */ /* 0x002ee2000c1e9900 */
[----:B------:R-:W-:Y:S02]  /*00d0*/  HFMA2 R9, -RZ, RZ, 1.88671875, -19.203125 ;  /* 0x3f8ccccdff097431 */ /* 0x000fe400000001ff */
[----:B--2---:R-:W-:-:S04]  /*00e0*/  IMAD.WIDE R4, R7, 0x4, R4 ;  /* 0x0000000407047825 */ /* 0x004fc800078e0204 */
[----:B---3--:R-:W-:-:S05]  /*00f0*/  FFMA R7, R2, R9, 2 ;  /* 0x4000000002077423 */ /* 0x008fca0000000009 */
[----:B------:R-:W-:Y:S01]  /*0100*/  STG.E desc[UR4][R4.64], R7 ;  /* 0x0000000704007986 */ /* 0x000fe2000c101904 */
[----:B------:R-:W-:Y:S05]  /*0110*/  EXIT ;  /* 0x000000000000794d */ /* 0x000fea0003800000 */
.L_x_4:
        /* <DEDUP_REMOVED lines=14> */
.L_x_7:


//--------------------- .nv.shared.reserved.0     --------------------------
	.section	.nv.shared.reserved.0,"aw",@nobits
	.weak		__nv_reservedSMEM_offset_0_alias
	.size		__nv_reservedSMEM_offset_0_alias, 0, 64
	.other		__nv_reservedSMEM_offset_0_alias,@"STO_CUDA_RESERVED_SHARED STV_DEFAULT"
__nv_reservedSMEM_offset_0_alias:
	.zero		0
	.zero		64


//--------------------- .nv.constant0._Z19kernel_noncoalescedPKfPfii --------------------------
	.section	.nv.constant0._Z19kernel_noncoalescedPKfPfii,"a",@progbits
	.sectionflags	@""
	.align	4
.nv.constant0._Z19kernel_noncoalescedPKfPfii:
	.zero		920


//--------------------- .nv.constant0._Z16kernel_coalescedPKfPfi --------------------------
	.section	.nv.constant0._Z16kernel_coalescedPKfPfi,"a",@progbits
	.sectionflags	@""
	.align	4
.nv.constant0._Z16kernel_coalescedPKfPfi:
	.zero		916


//--------------------- SYMBOLS --------------------------

	.type		.nv.reservedSmem.offset0,@object
	.size		.nv.reservedSmem.offset0,0x4
